	.headerflags	@"EF_CUDA_TEXMODE_UNIFIED EF_CUDA_64BIT_ADDRESS EF_CUDA_ACCELERATORS EF_CUDA_SM90 EF_CUDA_VIRTUAL_SM(EF_CUDA_SM90)"
	.elftype	@"ET_EXEC"


//--------------------- .nv.info                  --------------------------
	.section	.nv.info,"",@"SHT_CUDA_INFO"
	.align	4


	//----- nvinfo : EIATTR_REGCOUNT
	.align		4
        /*0000*/ 	.byte	0x04, 0x2f
        /*0002*/ 	.short	(.L_1 - .L_0)
	.align		4
.L_0:
        /*0004*/ 	.word	index@(triton_poi_fused_convolution_div_max_pool2d_with_indices_relu_sub_38)
        /*0008*/ 	.word	0x0000001d


	//----- nvinfo : EIATTR_MIN_STACK_SIZE
	.align		4
.L_1:
        /*000c*/ 	.byte	0x04, 0x12
        /*000e*/ 	.short	(.L_3 - .L_2)
	.align		4
.L_2:
        /*0010*/ 	.word	index@(triton_poi_fused_convolution_div_max_pool2d_with_indices_relu_sub_38)
        /*0014*/ 	.word	0x00000000


	//----- nvinfo : EIATTR_FRAME_SIZE
	.align		4
.L_3:
        /*0018*/ 	.byte	0x04, 0x11
        /*001a*/ 	.short	(.L_5 - .L_4)
	.align		4
.L_4:
        /*001c*/ 	.word	index@(triton_poi_fused_convolution_div_max_pool2d_with_indices_relu_sub_38)
        /*0020*/ 	.word	0x00000000


	//----- nvinfo : EIATTR_MIN_STACK_SIZE
	.align		4
.L_5:
        /*0024*/ 	.byte	0x04, 0x12
        /*0026*/ 	.short	(.L_7 - .L_6)
	.align		4
.L_6:
        /*0028*/ 	.word	index@(triton_poi_fused_convolution_div_max_pool2d_with_indices_relu_sub_38)
        /*002c*/ 	.word	0x00000000
.L_7:


//--------------------- .nv.info.triton_poi_fused_convolution_div_max_pool2d_with_indices_relu_sub_38 --------------------------
	.section	.nv.info.triton_poi_fused_convolution_div_max_pool2d_with_indices_relu_sub_38,"",@"SHT_CUDA_INFO"
	.sectionflags	@""
	.align	4


	//----- nvinfo : EIATTR_CUDA_API_VERSION
	.align		4
        /*0000*/ 	.byte	0x04, 0x37
        /*0002*/ 	.short	(.L_9 - .L_8)
.L_8:
        /*0004*/ 	.word	0x0000007c


	//----- nvinfo : EIATTR_KPARAM_INFO
	.align		4
.L_9:
        /*0008*/ 	.byte	0x04, 0x17
        /*000a*/ 	.short	(.L_11 - .L_10)
.L_10:
        /*000c*/ 	.word	0x00000000
        /*0010*/ 	.short	0x0004
        /*0012*/ 	.short	0x001c
        /*0014*/ 	.byte	0x00, 0xf0, 0x11, 0x00


	//----- nvinfo : EIATTR_KPARAM_INFO
	.align		4
.L_11:
        /*0018*/ 	.byte	0x04, 0x17
        /*001a*/ 	.short	(.L_13 - .L_12)
.L_12:
        /*001c*/ 	.word	0x00000000
        /*0020*/ 	.short	0x0003
        /*0022*/ 	.short	0x0018
        /*0024*/ 	.byte	0x00, 0xf0, 0x11, 0x00


	//----- nvinfo : EIATTR_KPARAM_INFO
	.align		4
.L_13:
        /*0028*/ 	.byte	0x04, 0x17
        /*002a*/ 	.short	(.L_15 - .L_14)
.L_14:
        /*002c*/ 	.word	0x00000000
        /*0030*/ 	.short	0x0002
        /*0032*/ 	.short	0x0010
        /*0034*/ 	.byte	0x00, 0xf4, 0x21, 0x00


	//----- nvinfo : EIATTR_KPARAM_INFO
	.align		4
.L_15:
        /*0038*/ 	.byte	0x04, 0x17
        /*003a*/ 	.short	(.L_17 - .L_16)
.L_16:
        /*003c*/ 	.word	0x00000000
        /*0040*/ 	.short	0x0001
        /*0042*/ 	.short	0x0008
        /*0044*/ 	.byte	0x00, 0xf4, 0x21, 0x00


	//----- nvinfo : EIATTR_KPARAM_INFO
	.align		4
.L_17:
        /*0048*/ 	.byte	0x04, 0x17
        /*004a*/ 	.short	(.L_19 - .L_18)
.L_18:
        /*004c*/ 	.word	0x00000000
        /*0050*/ 	.short	0x0000
        /*0052*/ 	.short	0x0000
        /*0054*/ 	.byte	0x00, 0xf4, 0x21, 0x00


	//----- nvinfo : EIATTR_SPARSE_MMA_MASK
	.align		4
.L_19:
        /*0058*/ 	.byte	0x03, 0x50
        /*005a*/ 	.short	0x0000


	//----- nvinfo : EIATTR_MAXREG_COUNT
	.align		4
        /*005c*/ 	.byte	0x03, 0x1b
        /*005e*/ 	.short	0x00ff


	//----- nvinfo : EIATTR_EXIT_INSTR_OFFSETS
	.align		4
        /*0060*/ 	.byte	0x04, 0x1c
        /*0062*/ 	.short	(.L_21 - .L_20)


	//   ....[0]....
.L_20:
        /*0064*/ 	.word	0x00000740


	//   ....[1]....
        /*0068*/ 	.word	0x00000760


	//----- nvinfo : EIATTR_REQNTID
	.align		4
.L_21:
        /*006c*/ 	.byte	0x04, 0x10
        /*006e*/ 	.short	(.L_23 - .L_22)
.L_22:
        /*0070*/ 	.word	0x00000080
        /*0074*/ 	.word	0x00000001
        /*0078*/ 	.word	0x00000001


	//----- nvinfo : EIATTR_CBANK_PARAM_SIZE
	.align		4
.L_23:
        /*007c*/ 	.byte	0x03, 0x19
        /*007e*/ 	.short	0x0020


	//----- nvinfo : EIATTR_PARAM_CBANK
	.align		4
        /*0080*/ 	.byte	0x04, 0x0a
        /*0082*/ 	.short	(.L_25 - .L_24)
	.align		4
.L_24:
        /*0084*/ 	.word	index@(.nv.constant0.triton_poi_fused_convolution_div_max_pool2d_with_indices_relu_sub_38)
        /*0088*/ 	.short	0x0210
        /*008a*/ 	.short	0x0020


	//----- nvinfo : EIATTR_SW_WAR
	.align		4
.L_25:
        /*008c*/ 	.byte	0x04, 0x36
        /*008e*/ 	.short	(.L_27 - .L_26)
.L_26:
        /*0090*/ 	.word	0x00000008
.L_27:


//--------------------- .nv.callgraph             --------------------------
	.section	.nv.callgraph,"",@"SHT_CUDA_CALLGRAPH"
	.align	4
	.sectionentsize	8
	.align		4
        /*0000*/ 	.word	0x00000000
	.align		4
        /*0004*/ 	.word	0xffffffff
	.align		4
        /*0008*/ 	.word	0x00000000
	.align		4
        /*000c*/ 	.word	0xfffffffe
	.align		4
        /*0010*/ 	.word	0x00000000
	.align		4
        /*0014*/ 	.word	0xfffffffd
	.align		4
        /*0018*/ 	.word	0x00000000
	.align		4
        /*001c*/ 	.word	0xfffffffc


//--------------------- .text.triton_poi_fused_convolution_div_max_pool2d_with_indices_relu_sub_38 --------------------------
	.section	.text.triton_poi_fused_convolution_div_max_pool2d_with_indices_relu_sub_38,"ax",@progbits
	.sectionflags	@"SHF_BARRIERS=1"
	.align	128
        .global         triton_poi_fused_convolution_div_max_pool2d_with_indices_relu_sub_38
        .type           triton_poi_fused_convolution_div_max_pool2d_with_indices_relu_sub_38,@function
        .size           triton_poi_fused_convolution_div_max_pool2d_with_indices_relu_sub_38,(.L_x_1 - triton_poi_fused_convolution_div_max_pool2d_with_indices_relu_sub_38)
        .other          triton_poi_fused_convolution_div_max_pool2d_with_indices_relu_sub_38,@"STO_CUDA_ENTRY STV_DEFAULT"
triton_poi_fused_convolution_div_max_pool2d_with_indices_relu_sub_38:
.text.triton_poi_fused_convolution_div_max_pool2d_with_indices_relu_sub_38:
[----:B------:R-:W0:Y:S01]  /*0000*/  LDC R1, c[0x0][0x28] ;  /* 0x00000a00ff017b82 */ /* 0x000e220000000800 */
[----:B------:R-:W1:Y:S07]  /*0010*/  S2R R13, SR_CTAID.Z ;  /* 0x00000000000d7919 */ /* 0x000e6e0000002700 */
[----:B------:R-:W1:Y:S01]  /*0020*/  S2UR UR4, SR_CTAID.Y ;  /* 0x00000000000479c3 */ /* 0x000e620000002600 */
[----:B------:R-:W-:Y:S01]  /*0030*/  ULDC.64 UR6, c[0x0][0x208] ;  /* 0x0000820000067ab9 */ /* 0x000fe20000000a00 */
[----:B------:R-:W2:Y:S01]  /*0040*/  S2R R3, SR_CTAID.X ;  /* 0x0000000000037919 */ /* 0x000ea20000002500 */
[----:B------:R-:W3:Y:S05]  /*0050*/  S2R R12, SR_TID.X ;  /* 0x00000000000c7919 */ /* 0x000eea0000002100 */
[----:B------:R-:W1:Y:S08]  /*0060*/  LDC R0, c[0x0][0x10] ;  /* 0x00000400ff007b82 */ /* 0x000e700000000800 */
[----:B------:R-:W4:Y:S01]  /*0070*/  LDC.64 R18, c[0x0][0x210] ;  /* 0x00008400ff127b82 */ /* 0x000f220000000a00 */
[----:B-1----:R-:W-:-:S02]  /*0080*/  IMAD R13, R13, R0, UR4 ;  /* 0x000000040d0d7e24 */ /* 0x002fc4000f8e0200 */
[----:B--2---:R-:W-:Y:S02]  /*0090*/  IMAD.SHL.U32 R3, R3, 0x10, RZ ;  /* 0x0000001003037824 */ /* 0x004fe400078e00ff */
[----:B------:R-:W-:Y:S01]  /*00a0*/  IMAD.SHL.U32 R13, R13, 0x40, RZ ;  /* 0x000000400d0d7824 */ /* 0x000fe200078e00ff */
[----:B---3--:R-:W-:Y:S02]  /*00b0*/  SHF.R.U32.HI R0, RZ, 0x4, R12 ;  /* 0x00000004ff007819 */ /* 0x008fe4000001160c */
[----:B------:R-:W-:Y:S02]  /*00c0*/  LOP3.LUT R5, R3, 0xf, R12, 0xf8, !PT ;  /* 0x0000000f03057812 */ /* 0x000fe400078ef80c */
[----:B------:R-:W-:Y:S02]  /*00d0*/  SGXT.U32 R0, R0, 0x3 ;  /* 0x000000030000781a */ /* 0x000fe40000000000 */
[----:B------:R-:W-:Y:S02]  /*00e0*/  ISETP.GE.AND P0, PT, R5, 0x9, PT ;  /* 0x000000090500780c */ /* 0x000fe40003f06270 */
[----:B------:R-:W-:-:S02]  /*00f0*/  LOP3.LUT R4, R13, 0x8, R0, 0xfe, !PT ;  /* 0x000000080d047812 */ /* 0x000fc400078efe00 */
[----:B------:R-:W-:Y:S02]  /*0100*/  LOP3.LUT R2, R13, R0, RZ, 0xfc, !PT ;  /* 0x000000000d027212 */ /* 0x000fe400078efcff */
[----:B------:R-:W-:Y:S02]  /*0110*/  ISETP.LT.AND P2, PT, R4, 0x40000, !P0 ;  /* 0x000400000400780c */ /* 0x000fe40004741270 */
[----:B------:R-:W-:Y:S01]  /*0120*/  LOP3.LUT R6, R13, 0x10, R0, 0xfe, !PT ;  /* 0x000000100d067812 */ /* 0x000fe200078efe00 */
[--C-:B------:R-:W-:Y:S01]  /*0130*/  IMAD R7, R2, 0x9, R5.reuse ;  /* 0x0000000902077824 */ /* 0x100fe200078e0205 */
[----:B------:R-:W-:Y:S01]  /*0140*/  LOP3.LUT R8, R13, 0x18, R0, 0xfe, !PT ;  /* 0x000000180d087812 */ /* 0x000fe200078efe00 */
[----:B------:R-:W-:Y:S01]  /*0150*/  IMAD R5, R4, 0x9, R5 ;  /* 0x0000000904057824 */ /* 0x000fe200078e0205 */
[----:B------:R-:W-:Y:S02]  /*0160*/  LOP3.LUT R9, R13, 0x20, R0, 0xfe, !PT ;  /* 0x000000200d097812 */ /* 0x000fe400078efe00 */
[----:B------:R-:W-:Y:S01]  /*0170*/  ISETP.LT.AND P1, PT, R2, 0x40000, !P0 ;  /* 0x000400000200780c */ /* 0x000fe20004721270 */
[----:B------:R-:W-:Y:S01]  /*0180*/  IMAD.MOV.U32 R2, RZ, RZ, RZ ;  /* 0x000000ffff027224 */ /* 0x000fe200078e00ff */
[----:B------:R-:W-:Y:S01]  /*0190*/  ISETP.LT.AND P6, PT, R6, 0x40000, !P0 ;  /* 0x000400000600780c */ /* 0x000fe200047c1270 */
[----:B----4-:R-:W-:Y:S01]  /*01a0*/  IMAD.WIDE R4, R5, 0x4, R18 ;  /* 0x0000000405047825 */ /* 0x010fe200078e0212 */
[----:B------:R-:W-:-:S02]  /*01b0*/  ISETP.LT.AND P5, PT, R8, 0x40000, !P0 ;  /* 0x000400000800780c */ /* 0x000fc400047a1270 */
[----:B------:R-:W-:Y:S02]  /*01c0*/  ISETP.LT.AND P4, PT, R9, 0x40000, !P0 ;  /* 0x000400000900780c */ /* 0x000fe40004781270 */
[----:B------:R-:W-:Y:S01]  /*01d0*/  LOP3.LUT R6, R13, 0x28, R0, 0xfe, !PT ;  /* 0x000000280d067812 */ /* 0x000fe200078efe00 */
[----:B------:R1:W2:Y:S01]  /*01e0*/  @P2 LDG.E.EL R2, desc[UR6][R4.64] ;  /* 0x0000000604022981 */ /* 0x0002a2000c2e1900 */
[----:B------:R-:W-:Y:S02]  /*01f0*/  LOP3.LUT R8, R13, 0x30, R0, 0xfe, !PT ;  /* 0x000000300d087812 */ /* 0x000fe400078efe00 */
[----:B------:R-:W-:Y:S02]  /*0200*/  LOP3.LUT R9, R13, 0x38, R0, 0xfe, !PT ;  /* 0x000000380d097812 */ /* 0x000fe400078efe00 */
[----:B------:R-:W-:Y:S02]  /*0210*/  ISETP.LT.AND P3, PT, R6, 0x40000, !P0 ;  /* 0x000400000600780c */ /* 0x000fe40004761270 */
[----:B------:R-:W-:-:S02]  /*0220*/  ISETP.LT.AND P2, PT, R8, 0x40000, !P0 ;  /* 0x000400000800780c */ /* 0x000fc40004741270 */
[----:B------:R-:W-:Y:S01]  /*0230*/  ISETP.LT.AND P0, PT, R9, 0x40000, !P0 ;  /* 0x000400000900780c */ /* 0x000fe20004701270 */
[C---:B------:R-:W-:Y:S02]  /*0240*/  VIADD R9, R7.reuse, 0x90 ;  /* 0x0000009007097836 */ /* 0x040fe40000000000 */
[C---:B------:R-:W-:Y:S02]  /*0250*/  VIADD R11, R7.reuse, 0xd8 ;  /* 0x000000d8070b7836 */ /* 0x040fe40000000000 */
[C---:B------:R-:W-:Y:S02]  /*0260*/  VIADD R15, R7.reuse, 0x120 ;  /* 0x00000120070f7836 */ /* 0x040fe40000000000 */
[C---:B------:R-:W-:Y:S02]  /*0270*/  VIADD R17, R7.reuse, 0x168 ;  /* 0x0000016807117836 */ /* 0x040fe40000000000 */
[C---:B------:R-:W-:Y:S02]  /*0280*/  VIADD R23, R7.reuse, 0x1b0 ;  /* 0x000001b007177836 */ /* 0x040fe40000000000 */
[----:B------:R-:W-:-:S02]  /*0290*/  VIADD R25, R7, 0x1f8 ;  /* 0x000001f807197836 */ /* 0x000fc40000000000 */
[----:B-1----:R-:W-:-:S04]  /*02a0*/  IMAD.WIDE R4, R7, 0x4, R18 ;  /* 0x0000000407047825 */ /* 0x002fc800078e0212 */
[----:B------:R-:W-:-:S04]  /*02b0*/  IMAD.WIDE R6, R9, 0x4, R18 ;  /* 0x0000000409067825 */ /* 0x000fc800078e0212 */
[----:B------:R-:W-:-:S04]  /*02c0*/  IMAD.WIDE R8, R11, 0x4, R18 ;  /* 0x000000040b087825 */ /* 0x000fc800078e0212 */
[----:B------:R-:W-:Y:S01]  /*02d0*/  IMAD.WIDE R10, R15, 0x4, R18 ;  /* 0x000000040f0a7825 */ /* 0x000fe200078e0212 */
[----:B------:R-:W-:-:S03]  /*02e0*/  CS2R R20, SRZ ;  /* 0x0000000000147805 */ /* 0x000fc6000001ff00 */
[----:B------:R-:W-:-:S03]  /*02f0*/  IMAD.WIDE R14, R17, 0x4, R18 ;  /* 0x00000004110e7825 */ /* 0x000fc600078e0212 */
[----:B------:R-:W3:Y:S01]  /*0300*/  @P6 LDG.E.EL R21, desc[UR6][R6.64] ;  /* 0x0000000606156981 */ /* 0x000ee2000c2e1900 */
[--C-:B------:R-:W-:Y:S01]  /*0310*/  IMAD.WIDE R16, R23, 0x4, R18.reuse ;  /* 0x0000000417107825 */ /* 0x100fe200078e0212 */
[----:B------:R-:W-:Y:S02]  /*0320*/  CS2R R22, SRZ ;  /* 0x0000000000167805 */ /* 0x000fe4000001ff00 */
[----:B------:R1:W4:Y:S01]  /*0330*/  @P5 LDG.E.EL R20, desc[UR6][R8.64] ;  /* 0x0000000608145981 */ /* 0x000322000c2e1900 */
[----:B------:R-:W-:Y:S01]  /*0340*/  IMAD.WIDE R18, R25, 0x4, R18 ;  /* 0x0000000419127825 */ /* 0x000fe200078e0212 */
[----:B------:R-:W-:Y:S02]  /*0350*/  CS2R R24, SRZ ;  /* 0x0000000000187805 */ /* 0x000fe4000001ff00 */
[----:B------:R-:W5:Y:S01]  /*0360*/  @P1 LDG.E.EL R23, desc[UR6][R4.64] ;  /* 0x0000000604171981 */ /* 0x000f62000c2e1900 */
[----:B------:R-:W-:-:S03]  /*0370*/  IMAD.MOV.U32 R26, RZ, RZ, RZ ;  /* 0x000000ffff1a7224 */ /* 0x000fc600078e00ff */
[----:B------:R1:W5:Y:S04]  /*0380*/  @P3 LDG.E.EL R25, desc[UR6][R14.64] ;  /* 0x000000060e193981 */ /* 0x000368000c2e1900 */
[----:B------:R1:W5:Y:S04]  /*0390*/  @P4 LDG.E.EL R26, desc[UR6][R10.64] ;  /* 0x000000060a1a4981 */ /* 0x000368000c2e1900 */
[----:B------:R-:W5:Y:S01]  /*03a0*/  @P2 LDG.E.EL R24, desc[UR6][R16.64] ;  /* 0x0000000610182981 */ /* 0x000f62000c2e1900 */
[----:B------:R-:W1:Y:S03]  /*03b0*/  S2UR UR5, SR_CgaCtaId ;  /* 0x00000000000579c3 */ /* 0x000e660000008800 */
[----:B------:R1:W5:Y:S02]  /*03c0*/  @P0 LDG.E.EL R22, desc[UR6][R18.64] ;  /* 0x0000000612160981 */ /* 0x000364000c2e1900 */
[----:B-1----:R-:W1:Y:S01]  /*03d0*/  S2R R9, SR_TID.X ;  /* 0x0000000000097919 */ /* 0x002e620000002100 */
[----:B------:R-:W-:Y:S01]  /*03e0*/  UMOV UR4, 0x400 ;  /* 0x0000040000047882 */ /* 0x000fe20000000000 */
[----:B------:R-:W-:Y:S01]  /*03f0*/  IMAD.SHL.U32 R12, R12, 0x4, RZ ;  /* 0x000000040c0c7824 */ /* 0x000fe200078e00ff */
[----:B0-----:R-:W0:Y:S01]  /*0400*/  LDC.64 R14, c[0x0][0x218] ;  /* 0x00008600ff0e7b82 */ /* 0x001e220000000a00 */
[----:B------:R-:W-:Y:S01]  /*0410*/  UPRMT UR4, UR5, 0x654, UR4 ;  /* 0x0000065405047896 */ /* 0x000fe20008000004 */
[C---:B-1----:R-:W-:Y:S01]  /*0420*/  IMAD.SHL.U32 R7, R9.reuse, 0x4, RZ ;  /* 0x0000000409077824 */ /* 0x042fe200078e00ff */
[----:B------:R-:W-:Y:S01]  /*0430*/  SHF.R.U32.HI R8, RZ, 0x4, R9 ;  /* 0x00000004ff087819 */ /* 0x000fe20000011609 */
[----:B------:R-:W-:-:S03]  /*0440*/  IMAD.SHL.U32 R6, R9, 0x40, RZ ;  /* 0x0000004009067824 */ /* 0x000fc600078e00ff */
[----:B------:R-:W-:Y:S02]  /*0450*/  LOP3.LUT R7, R7, 0x1fc, RZ, 0xc0, !PT ;  /* 0x000001fc07077812 */ /* 0x000fe400078ec0ff */
[----:B------:R-:W-:Y:S02]  /*0460*/  SGXT.U32 R11, R8, 0x3 ;  /* 0x00000003080b781a */ /* 0x000fe40000000000 */
[----:B------:R-:W-:Y:S02]  /*0470*/  LOP3.LUT R4, R7, 0x200, RZ, 0xfc, !PT ;  /* 0x0000020007047812 */ /* 0x000fe400078efcff */
[----:B------:R-:W-:Y:S02]  /*0480*/  LOP3.LUT R6, R6, 0x3c0, RZ, 0xc0, !PT ;  /* 0x000003c006067812 */ /* 0x000fe400078ec0ff */
[----:B------:R-:W-:Y:S02]  /*0490*/  SHF.R.U32.HI R8, RZ, 0x2, R4 ;  /* 0x00000002ff087819 */ /* 0x000fe40000011604 */
[----:B------:R-:W-:-:S02]  /*04a0*/  LOP3.LUT R4, R6, R11, RZ, 0xfc, !PT ;  /* 0x0000000b06047212 */ /* 0x000fc400078efcff */
[----:B------:R-:W-:-:S05]  /*04b0*/  LEA.HI R5, R6, UR4, RZ, 0x1e ;  /* 0x0000000406057c11 */ /* 0x000fca000f8ff0ff */
[----:B------:R-:W-:Y:S01]  /*04c0*/  IMAD R19, R4, 0x4, R5 ;  /* 0x0000000404137824 */ /* 0x000fe200078e0205 */
[----:B------:R-:W-:Y:S02]  /*04d0*/  LOP3.LUT R6, R9, 0x70, RZ, 0xc0, !PT ;  /* 0x0000007009067812 */ /* 0x000fe400078ec0ff */
[----:B------:R-:W-:-:S03]  /*04e0*/  LOP3.LUT R8, R8, 0xf0, RZ, 0xc0, !PT ;  /* 0x000000f008087812 */ /* 0x000fc600078ec0ff */
[----:B------:R-:W-:Y:S02]  /*04f0*/  VIADD R6, R6, UR4 ;  /* 0x0000000406067c36 */ /* 0x000fe40008000000 */
[----:B------:R-:W-:Y:S02]  /*0500*/  VIADD R4, R8, UR4 ;  /* 0x0000000408047c36 */ /* 0x000fe40008000000 */
[C---:B------:R-:W-:Y:S02]  /*0510*/  IMAD R8, R7.reuse, 0x4, R6 ;  /* 0x0000000407087824 */ /* 0x040fe400078e0206 */
[----:B------:R-:W-:Y:S01]  /*0520*/  IMAD R4, R7, 0x4, R4 ;  /* 0x0000000407047824 */ /* 0x000fe200078e0204 */
[----:B--2---:R1:W-:Y:S02]  /*0530*/  STS [R19+0x20], R2 ;  /* 0x0000200213007388 */ /* 0x0043e40000000800 */
[----:B-1----:R-:W-:Y:S02]  /*0540*/  LOP3.LUT R2, R13, 0x3c, R12, 0xf8, !PT ;  /* 0x0000003c0d027812 */ /* 0x002fe400078ef80c */
[----:B---3--:R-:W-:Y:S04]  /*0550*/  STS [R19+0x40], R21 ;  /* 0x0000401513007388 */ /* 0x008fe80000000800 */
[----:B----4-:R-:W-:Y:S04]  /*0560*/  STS [R19+0x60], R20 ;  /* 0x0000601413007388 */ /* 0x010fe80000000800 */
[----:B-----5:R-:W-:Y:S04]  /*0570*/  STS [R19], R23 ;  /* 0x0000001713007388 */ /* 0x020fe80000000800 */
[----:B------:R-:W-:Y:S04]  /*0580*/  STS [R19+0xa0], R25 ;  /* 0x0000a01913007388 */ /* 0x000fe80000000800 */
[----:B------:R-:W-:Y:S04]  /*0590*/  STS [R19+0x80], R26 ;  /* 0x0000801a13007388 */ /* 0x000fe80000000800 */
[----:B------:R-:W-:Y:S04]  /*05a0*/  STS [R19+0xc0], R24 ;  /* 0x0000c01813007388 */ /* 0x000fe80000000800 */
[----:B------:R1:W-:Y:S01]  /*05b0*/  STS [R19+0xe0], R22 ;  /* 0x0000e01613007388 */ /* 0x0003e20000000800 */
[----:B------:R-:W-:Y:S01]  /*05c0*/  BAR.SYNC.DEFER_BLOCKING 0x0 ;  /* 0x0000000000007b1d */ /* 0x000fe20000010000 */
[----:B------:R-:W-:-:S04]  /*05d0*/  SHF.R.S32.HI R13, RZ, 0x1f, R2 ;  /* 0x0000001fff0d7819 */ /* 0x000fc80000011402 */
[----:B------:R-:W-:-:S03]  /*05e0*/  LEA.HI R16, R13, R2, RZ, 0x9 ;  /* 0x000000020d107211 */ /* 0x000fc600078f48ff */
[----:B------:R-:W2:Y:S01]  /*05f0*/  LDC.64 R12, c[0x0][0x220] ;  /* 0x00008800ff0c7b82 */ /* 0x000ea20000000a00 */
[----:B------:R-:W3:Y:S04]  /*0600*/  LDS.128 R8, [R8] ;  /* 0x0000000008087984 */ /* 0x000ee80000000c00 */
[----:B------:R-:W4:Y:S01]  /*0610*/  LDS.128 R4, [R4+0x800] ;  /* 0x0008000004047984 */ /* 0x000f220000000c00 */
[----:B------:R-:W-:Y:S02]  /*0620*/  LOP3.LUT R17, R16, 0xfffffe00, RZ, 0xc0, !PT ;  /* 0xfffffe0010117812 */ /* 0x000fe400078ec0ff */
[----:B------:R-:W-:Y:S02]  /*0630*/  SHF.R.S32.HI R16, RZ, 0x9, R16 ;  /* 0x00000009ff107819 */ /* 0x000fe40000011410 */
[C---:B------:R-:W-:Y:S01]  /*0640*/  ISETP.GE.AND P0, PT, R2.reuse, 0x40000, PT ;  /* 0x000400000200780c */ /* 0x040fe20003f06270 */
[----:B------:R-:W-:Y:S01]  /*0650*/  IMAD.IADD R17, R2, 0x1, -R17 ;  /* 0x0000000102117824 */ /* 0x000fe200078e0a11 */
[----:B------:R-:W-:-:S02]  /*0660*/  LOP3.LUT R2, R3, R0, RZ, 0xfc, !PT ;  /* 0x0000000003027212 */ /* 0x000fc400078efcff */
[----:B------:R-:W-:Y:S01]  /*0670*/  LOP3.LUT R0, R3, 0x8, R0, 0xfe, !PT ;  /* 0x0000000803007812 */ /* 0x000fe200078efe00 */
[----:B------:R-:W-:Y:S01]  /*0680*/  IMAD R17, R16, 0x1200, R17 ;  /* 0x0000120010117824 */ /* 0x000fe200078e0211 */
[----:B------:R-:W-:Y:S02]  /*0690*/  ISETP.LT.AND P1, PT, R2, 0x9, !P0 ;  /* 0x000000090200780c */ /* 0x000fe40004721270 */
[----:B------:R-:W-:Y:S01]  /*06a0*/  ISETP.LT.AND P0, PT, R0, 0x9, !P0 ;  /* 0x000000090000780c */ /* 0x000fe20004701270 */
[--C-:B-1----:R-:W-:Y:S02]  /*06b0*/  IMAD R19, R2, 0x200, R17.reuse ;  /* 0x0000020002137824 */ /* 0x102fe400078e0211 */
[----:B------:R-:W-:Y:S02]  /*06c0*/  IMAD R21, R0, 0x200, R17 ;  /* 0x0000020000157824 */ /* 0x000fe400078e0211 */
[----:B0-----:R-:W-:-:S04]  /*06d0*/  IMAD.WIDE R2, R19, 0x4, R14 ;  /* 0x0000000413027825 */ /* 0x001fc800078e020e */
[----:B------:R-:W-:-:S04]  /*06e0*/  IMAD.WIDE R14, R21, 0x4, R14 ;  /* 0x00000004150e7825 */ /* 0x000fc800078e020e */
[----:B--2---:R-:W-:-:S04]  /*06f0*/  IMAD.WIDE R16, R19, 0x4, R12 ;  /* 0x0000000413107825 */ /* 0x004fc800078e020c */
[----:B------:R-:W-:Y:S01]  /*0700*/  IMAD.WIDE R12, R21, 0x4, R12 ;  /* 0x00000004150c7825 */ /* 0x000fe200078e020c */
[----:B---3--:R0:W-:Y:S04]  /*0710*/  @P1 STG.E.128 desc[UR6][R2.64], R8 ;  /* 0x0000000802001986 */ /* 0x0081e8000c101d06 */
[----:B----4-:R0:W-:Y:S04]  /*0720*/  @P0 STG.E.128 desc[UR6][R14.64], R4 ;  /* 0x000000040e000986 */ /* 0x0101e8000c101d06 */
[----:B------:R0:W-:Y:S02]  /*0730*/  @P1 STG.E.128 desc[UR6][R16.64], R8 ;  /* 0x0000000810001986 */ /* 0x0001e4000c101d06 */
[----:B0-----:R-:W-:Y:S05]  /*0740*/  @!P0 EXIT ;  /* 0x000000000000894d */ /* 0x001fea0003800000 */
[----:B------:R-:W-:Y:S01]  /*0750*/  STG.E.128 desc[UR6][R12.64], R4 ;  /* 0x000000040c007986 */ /* 0x000fe2000c101d06 */
[----:B------:R-:W-:Y:S05]  /*0760*/  EXIT ;  /* 0x000000000000794d */ /* 0x000fea0003800000 */
.L_x_0:
[----:B------:R-:W-:-:S00]  /*0770*/  BRA `(.L_x_0) ;  /* 0xfffffffc00fc7947 */ /* 0x000fc0000383ffff */
[----:B------:R-:W-:-:S00]  /*0780*/  NOP ;  /* 0x0000000000007918 */ /* 0x000fc00000000000 */
[----:B------:R-:W-:-:S00]  /*0790*/  NOP ;  /* 0x0000000000007918 */ /* 0x000fc00000000000 */
[----:B------:R-:W-:-:S00]  /*07a0*/  NOP ;  /* 0x0000000000007918 */ /* 0x000fc00000000000 */
[----:B------:R-:W-:-:S00]  /*07b0*/  NOP ;  /* 0x0000000000007918 */ /* 0x000fc00000000000 */
[----:B------:R-:W-:-:S00]  /*07c0*/  NOP ;  /* 0x0000000000007918 */ /* 0x000fc00000000000 */
[----:B------:R-:W-:-:S00]  /*07d0*/  NOP ;  /* 0x0000000000007918 */ /* 0x000fc00000000000 */
[----:B------:R-:W-:-:S00]  /*07e0*/  NOP ;  /* 0x0000000000007918 */ /* 0x000fc00000000000 */
[----:B------:R-:W-:-:S00]  /*07f0*/  NOP ;  /* 0x0000000000007918 */ /* 0x000fc00000000000 */
.L_x_1:


//--------------------- .nv.shared.triton_poi_fused_convolution_div_max_pool2d_with_indices_relu_sub_38 --------------------------
	.section	.nv.shared.triton_poi_fused_convolution_div_max_pool2d_with_indices_relu_sub_38,"aw",@nobits
	.sectionflags	@""
	.align	16
	.zero		1024


//--------------------- .nv.constant0.triton_poi_fused_convolution_div_max_pool2d_with_indices_relu_sub_38 --------------------------
	.section	.nv.constant0.triton_poi_fused_convolution_div_max_pool2d_with_indices_relu_sub_38,"a",@progbits
	.sectionflags	@""
	.align	4
.nv.constant0.triton_poi_fused_convolution_div_max_pool2d_with_indices_relu_sub_38:
	.zero		560
